//
// Generated by NVIDIA NVVM Compiler
//
// Compiler Build ID: CL-36424714
// Cuda compilation tools, release 13.0, V13.0.88
// Based on NVVM 20.0.0
//

.version 9.0
.target sm_100
.address_size 64

	// .globl	_Z12l2_nn_kernelPKfS0_iiPi
.extern .shared .align 16 .b8 sdata[];

.visible .entry _Z12l2_nn_kernelPKfS0_iiPi(
	.param .u64 .ptr .align 1 _Z12l2_nn_kernelPKfS0_iiPi_param_0,
	.param .u64 .ptr .align 1 _Z12l2_nn_kernelPKfS0_iiPi_param_1,
	.param .u32 _Z12l2_nn_kernelPKfS0_iiPi_param_2,
	.param .u32 _Z12l2_nn_kernelPKfS0_iiPi_param_3,
	.param .u64 .ptr .align 1 _Z12l2_nn_kernelPKfS0_iiPi_param_4
)
{
	.reg .pred 	%p<21>;
	.reg .b32 	%r<56>;
	.reg .b32 	%f<159>;
	.reg .b64 	%rd<36>;

	ld.param.u64 	%rd13, [_Z12l2_nn_kernelPKfS0_iiPi_param_0];
	ld.param.u64 	%rd14, [_Z12l2_nn_kernelPKfS0_iiPi_param_1];
	ld.param.u32 	%r32, [_Z12l2_nn_kernelPKfS0_iiPi_param_2];
	ld.param.u32 	%r33, [_Z12l2_nn_kernelPKfS0_iiPi_param_3];
	ld.param.u64 	%rd12, [_Z12l2_nn_kernelPKfS0_iiPi_param_4];
	cvta.to.global.u64 	%rd1, %rd14;
	cvta.to.global.u64 	%rd2, %rd13;
	mov.u32 	%r55, %ntid.x;
	mov.u32 	%r2, %tid.x;
	setp.ge.s32 	%p1, %r2, %r32;
	mov.b32 	%r54, -1;
	mov.f32 	%f158, 0f7F7FFFFF;
	@%p1 bra 	$L__BB0_19;
	setp.gt.s32 	%p2, %r33, 0;
	@%p2 bra 	$L__BB0_4;
	mov.f32 	%f158, 0f7F7FFFFF;
	mov.b32 	%r54, -1;
	mov.u32 	%r52, %r2;
$L__BB0_3:
	setp.gt.f32 	%p3, %f158, 0f00000000;
	selp.f32 	%f158, 0f00000000, %f158, %p3;
	selp.b32 	%r54, %r52, %r54, %p3;
	add.s32 	%r52, %r52, %r55;
	setp.lt.s32 	%p4, %r52, %r32;
	@%p4 bra 	$L__BB0_3;
	bra.uni 	$L__BB0_19;
$L__BB0_4:
	and.b32  	%r3, %r33, 15;
	add.s32 	%r4, %r3, -1;
	and.b32  	%r5, %r33, 7;
	add.s32 	%r6, %r5, -1;
	and.b32  	%r7, %r33, 2147483632;
	and.b32  	%r8, %r33, 3;
	neg.s32 	%r9, %r7;
	mov.f32 	%f158, 0f7F7FFFFF;
	mov.b32 	%r54, -1;
	mov.u32 	%r46, %r2;
$L__BB0_5:
	setp.lt.u32 	%p5, %r33, 16;
	mul.lo.s32 	%r38, %r46, %r33;
	cvt.s64.s32 	%rd3, %r38;
	mov.f32 	%f156, 0f00000000;
	mov.b32 	%r50, 0;
	@%p5 bra 	$L__BB0_8;
	add.s64 	%rd34, %rd1, 32;
	shl.b64 	%rd15, %rd3, 2;
	add.s64 	%rd16, %rd2, %rd15;
	add.s64 	%rd35, %rd16, 32;
	mov.f32 	%f156, 0f00000000;
	mov.u32 	%r48, %r9;
$L__BB0_7:
	.pragma "nounroll";
	ld.global.nc.f32 	%f27, [%rd35+-32];
	ld.global.nc.f32 	%f28, [%rd34+-32];
	sub.f32 	%f29, %f27, %f28;
	fma.rn.f32 	%f30, %f29, %f29, %f156;
	ld.global.nc.f32 	%f31, [%rd35+-28];
	ld.global.nc.f32 	%f32, [%rd34+-28];
	sub.f32 	%f33, %f31, %f32;
	fma.rn.f32 	%f34, %f33, %f33, %f30;
	ld.global.nc.f32 	%f35, [%rd35+-24];
	ld.global.nc.f32 	%f36, [%rd34+-24];
	sub.f32 	%f37, %f35, %f36;
	fma.rn.f32 	%f38, %f37, %f37, %f34;
	ld.global.nc.f32 	%f39, [%rd35+-20];
	ld.global.nc.f32 	%f40, [%rd34+-20];
	sub.f32 	%f41, %f39, %f40;
	fma.rn.f32 	%f42, %f41, %f41, %f38;
	ld.global.nc.f32 	%f43, [%rd35+-16];
	ld.global.nc.f32 	%f44, [%rd34+-16];
	sub.f32 	%f45, %f43, %f44;
	fma.rn.f32 	%f46, %f45, %f45, %f42;
	ld.global.nc.f32 	%f47, [%rd35+-12];
	ld.global.nc.f32 	%f48, [%rd34+-12];
	sub.f32 	%f49, %f47, %f48;
	fma.rn.f32 	%f50, %f49, %f49, %f46;
	ld.global.nc.f32 	%f51, [%rd35+-8];
	ld.global.nc.f32 	%f52, [%rd34+-8];
	sub.f32 	%f53, %f51, %f52;
	fma.rn.f32 	%f54, %f53, %f53, %f50;
	ld.global.nc.f32 	%f55, [%rd35+-4];
	ld.global.nc.f32 	%f56, [%rd34+-4];
	sub.f32 	%f57, %f55, %f56;
	fma.rn.f32 	%f58, %f57, %f57, %f54;
	ld.global.nc.f32 	%f59, [%rd35];
	ld.global.nc.f32 	%f60, [%rd34];
	sub.f32 	%f61, %f59, %f60;
	fma.rn.f32 	%f62, %f61, %f61, %f58;
	ld.global.nc.f32 	%f63, [%rd35+4];
	ld.global.nc.f32 	%f64, [%rd34+4];
	sub.f32 	%f65, %f63, %f64;
	fma.rn.f32 	%f66, %f65, %f65, %f62;
	ld.global.nc.f32 	%f67, [%rd35+8];
	ld.global.nc.f32 	%f68, [%rd34+8];
	sub.f32 	%f69, %f67, %f68;
	fma.rn.f32 	%f70, %f69, %f69, %f66;
	ld.global.nc.f32 	%f71, [%rd35+12];
	ld.global.nc.f32 	%f72, [%rd34+12];
	sub.f32 	%f73, %f71, %f72;
	fma.rn.f32 	%f74, %f73, %f73, %f70;
	ld.global.nc.f32 	%f75, [%rd35+16];
	ld.global.nc.f32 	%f76, [%rd34+16];
	sub.f32 	%f77, %f75, %f76;
	fma.rn.f32 	%f78, %f77, %f77, %f74;
	ld.global.nc.f32 	%f79, [%rd35+20];
	ld.global.nc.f32 	%f80, [%rd34+20];
	sub.f32 	%f81, %f79, %f80;
	fma.rn.f32 	%f82, %f81, %f81, %f78;
	ld.global.nc.f32 	%f83, [%rd35+24];
	ld.global.nc.f32 	%f84, [%rd34+24];
	sub.f32 	%f85, %f83, %f84;
	fma.rn.f32 	%f86, %f85, %f85, %f82;
	ld.global.nc.f32 	%f87, [%rd35+28];
	ld.global.nc.f32 	%f88, [%rd34+28];
	sub.f32 	%f89, %f87, %f88;
	fma.rn.f32 	%f156, %f89, %f89, %f86;
	add.s32 	%r48, %r48, 16;
	add.s64 	%rd35, %rd35, 64;
	add.s64 	%rd34, %rd34, 64;
	setp.ne.s32 	%p6, %r48, 0;
	mov.u32 	%r50, %r7;
	@%p6 bra 	$L__BB0_7;
$L__BB0_8:
	setp.eq.s32 	%p7, %r3, 0;
	@%p7 bra 	$L__BB0_18;
	setp.lt.u32 	%p8, %r4, 7;
	@%p8 bra 	$L__BB0_11;
	cvt.u64.u32 	%rd17, %r50;
	add.s64 	%rd18, %rd17, %rd3;
	shl.b64 	%rd19, %rd18, 2;
	add.s64 	%rd20, %rd2, %rd19;
	ld.global.nc.f32 	%f91, [%rd20];
	mul.wide.u32 	%rd21, %r50, 4;
	add.s64 	%rd22, %rd1, %rd21;
	ld.global.nc.f32 	%f92, [%rd22];
	sub.f32 	%f93, %f91, %f92;
	fma.rn.f32 	%f94, %f93, %f93, %f156;
	ld.global.nc.f32 	%f95, [%rd20+4];
	ld.global.nc.f32 	%f96, [%rd22+4];
	sub.f32 	%f97, %f95, %f96;
	fma.rn.f32 	%f98, %f97, %f97, %f94;
	ld.global.nc.f32 	%f99, [%rd20+8];
	ld.global.nc.f32 	%f100, [%rd22+8];
	sub.f32 	%f101, %f99, %f100;
	fma.rn.f32 	%f102, %f101, %f101, %f98;
	ld.global.nc.f32 	%f103, [%rd20+12];
	ld.global.nc.f32 	%f104, [%rd22+12];
	sub.f32 	%f105, %f103, %f104;
	fma.rn.f32 	%f106, %f105, %f105, %f102;
	ld.global.nc.f32 	%f107, [%rd20+16];
	ld.global.nc.f32 	%f108, [%rd22+16];
	sub.f32 	%f109, %f107, %f108;
	fma.rn.f32 	%f110, %f109, %f109, %f106;
	ld.global.nc.f32 	%f111, [%rd20+20];
	ld.global.nc.f32 	%f112, [%rd22+20];
	sub.f32 	%f113, %f111, %f112;
	fma.rn.f32 	%f114, %f113, %f113, %f110;
	ld.global.nc.f32 	%f115, [%rd20+24];
	ld.global.nc.f32 	%f116, [%rd22+24];
	sub.f32 	%f117, %f115, %f116;
	fma.rn.f32 	%f118, %f117, %f117, %f114;
	ld.global.nc.f32 	%f119, [%rd20+28];
	ld.global.nc.f32 	%f120, [%rd22+28];
	sub.f32 	%f121, %f119, %f120;
	fma.rn.f32 	%f156, %f121, %f121, %f118;
	add.s32 	%r50, %r50, 8;
$L__BB0_11:
	setp.eq.s32 	%p9, %r5, 0;
	@%p9 bra 	$L__BB0_18;
	setp.lt.u32 	%p10, %r6, 3;
	@%p10 bra 	$L__BB0_14;
	cvt.u64.u32 	%rd23, %r50;
	add.s64 	%rd24, %rd23, %rd3;
	shl.b64 	%rd25, %rd24, 2;
	add.s64 	%rd26, %rd2, %rd25;
	ld.global.nc.f32 	%f123, [%rd26];
	mul.wide.u32 	%rd27, %r50, 4;
	add.s64 	%rd28, %rd1, %rd27;
	ld.global.nc.f32 	%f124, [%rd28];
	sub.f32 	%f125, %f123, %f124;
	fma.rn.f32 	%f126, %f125, %f125, %f156;
	ld.global.nc.f32 	%f127, [%rd26+4];
	ld.global.nc.f32 	%f128, [%rd28+4];
	sub.f32 	%f129, %f127, %f128;
	fma.rn.f32 	%f130, %f129, %f129, %f126;
	ld.global.nc.f32 	%f131, [%rd26+8];
	ld.global.nc.f32 	%f132, [%rd28+8];
	sub.f32 	%f133, %f131, %f132;
	fma.rn.f32 	%f134, %f133, %f133, %f130;
	ld.global.nc.f32 	%f135, [%rd26+12];
	ld.global.nc.f32 	%f136, [%rd28+12];
	sub.f32 	%f137, %f135, %f136;
	fma.rn.f32 	%f156, %f137, %f137, %f134;
	add.s32 	%r50, %r50, 4;
$L__BB0_14:
	setp.eq.s32 	%p11, %r8, 0;
	@%p11 bra 	$L__BB0_18;
	setp.eq.s32 	%p12, %r8, 1;
	cvt.u64.u32 	%rd29, %r50;
	add.s64 	%rd30, %rd29, %rd3;
	shl.b64 	%rd31, %rd30, 2;
	add.s64 	%rd10, %rd2, %rd31;
	ld.global.nc.f32 	%f138, [%rd10];
	mul.wide.u32 	%rd32, %r50, 4;
	add.s64 	%rd11, %rd1, %rd32;
	ld.global.nc.f32 	%f139, [%rd11];
	sub.f32 	%f140, %f138, %f139;
	fma.rn.f32 	%f156, %f140, %f140, %f156;
	@%p12 bra 	$L__BB0_18;
	setp.eq.s32 	%p13, %r8, 2;
	ld.global.nc.f32 	%f141, [%rd10+4];
	ld.global.nc.f32 	%f142, [%rd11+4];
	sub.f32 	%f143, %f141, %f142;
	fma.rn.f32 	%f156, %f143, %f143, %f156;
	@%p13 bra 	$L__BB0_18;
	ld.global.nc.f32 	%f144, [%rd10+8];
	ld.global.nc.f32 	%f145, [%rd11+8];
	sub.f32 	%f146, %f144, %f145;
	fma.rn.f32 	%f156, %f146, %f146, %f156;
$L__BB0_18:
	setp.lt.f32 	%p14, %f156, %f158;
	selp.f32 	%f158, %f156, %f158, %p14;
	selp.b32 	%r54, %r46, %r54, %p14;
	add.s32 	%r46, %r46, %r55;
	setp.lt.s32 	%p15, %r46, %r32;
	@%p15 bra 	$L__BB0_5;
$L__BB0_19:
	shl.b32 	%r39, %r55, 2;
	mov.u32 	%r40, sdata;
	add.s32 	%r26, %r40, %r39;
	shl.b32 	%r41, %r2, 2;
	add.s32 	%r27, %r40, %r41;
	st.shared.f32 	[%r27], %f158;
	add.s32 	%r28, %r26, %r41;
	st.shared.u32 	[%r28], %r54;
	bar.sync 	0;
	setp.lt.u32 	%p16, %r55, 2;
	@%p16 bra 	$L__BB0_24;
$L__BB0_20:
	mov.u32 	%r29, %r55;
	shr.u32 	%r55, %r29, 1;
	setp.ge.u32 	%p17, %r2, %r55;
	@%p17 bra 	$L__BB0_23;
	shl.b32 	%r31, %r55, 2;
	add.s32 	%r42, %r27, %r31;
	ld.shared.f32 	%f20, [%r42];
	ld.shared.f32 	%f147, [%r27];
	setp.geu.f32 	%p18, %f20, %f147;
	@%p18 bra 	$L__BB0_23;
	st.shared.f32 	[%r27], %f20;
	add.s32 	%r43, %r28, %r31;
	ld.shared.u32 	%r44, [%r43];
	st.shared.u32 	[%r28], %r44;
$L__BB0_23:
	bar.sync 	0;
	setp.gt.u32 	%p19, %r29, 3;
	@%p19 bra 	$L__BB0_20;
$L__BB0_24:
	setp.ne.s32 	%p20, %r2, 0;
	@%p20 bra 	$L__BB0_26;
	ld.shared.u32 	%r45, [%r26];
	cvta.to.global.u64 	%rd33, %rd12;
	st.global.u32 	[%rd33], %r45;
$L__BB0_26:
	ret;

}


// ===== COMPILED SASS (sm_100) =====

	.target	sm_100

	.elftype	@"ET_EXEC"


//--------------------- .note.nv.tkinfo           --------------------------
	.section	.note.nv.tkinfo,"",@"SHT_NOTE"
	.sectionflags	@"SHF_NOTE_NV_TKINFO"
	.tkinfo
        /*0018*/ 	.word	0x00000002
        /*0030*/ 	.string	""
        /*0030*/ 	.string	"ptxas"
        /*0030*/ 	.string	"Cuda compilation tools, release 13.0, V13.0.88"
        /*0030*/ 	.string	"Build cuda_13.0.r13.0/compiler.36424714_0"
        /*0030*/ 	.string	"-arch sm_100 -m 64 "



//--------------------- .note.nv.cuinfo           --------------------------
	.section	.note.nv.cuinfo,"",@"SHT_NOTE"
	.sectionflags	@"SHF_NOTE_NV_CUINFO"
        /*0018*/ 	.short	0x0002
        /*001a*/ 	.short	0x0064
        /*001c*/ 	.short	0x0082
	.zero		2


//--------------------- .nv.info                  --------------------------
	.section	.nv.info,"",@"SHT_CUDA_INFO"
	.align	4


	//----- nvinfo : EIATTR_REGCOUNT
	.align		4
        /*0000*/ 	.byte	0x04, 0x2f
        /*0002*/ 	.short	(.L_1 - .L_0)
	.align		4
.L_0:
        /*0004*/ 	.word	index@(_Z12l2_nn_kernelPKfS0_iiPi)
        /*0008*/ 	.word	0x00000020


	//----- nvinfo : EIATTR_FRAME_SIZE
	.align		4
.L_1:
        /*000c*/ 	.byte	0x04, 0x11
        /*000e*/ 	.short	(.L_3 - .L_2)
	.align		4
.L_2:
        /*0010*/ 	.word	index@(_Z12l2_nn_kernelPKfS0_iiPi)
        /*0014*/ 	.word	0x00000000


	//----- nvinfo : EIATTR_MIN_STACK_SIZE
	.align		4
.L_3:
        /*0018*/ 	.byte	0x04, 0x12
        /*001a*/ 	.short	(.L_5 - .L_4)
	.align		4
.L_4:
        /*001c*/ 	.word	index@(_Z12l2_nn_kernelPKfS0_iiPi)
        /*0020*/ 	.word	0x00000000
.L_5:


//--------------------- .nv.compat                --------------------------
	.section	.nv.compat,"",@"SHT_CUDA_COMPAT_INFO"
	.align	4
        /*0000*/ 	.byte	0x02, 0x09, 0x00, 0x00, 0x02, 0x02, 0x01, 0x00, 0x02, 0x05, 0x05, 0x00, 0x03, 0x07, 0x01, 0x01
        /*0010*/ 	.byte	0x02, 0x03, 0x00, 0x00, 0x02, 0x06, 0x01, 0x00, 0x04, 0x0b, 0x08, 0x00, 0x09, 0x00, 0x00, 0x00
        /*0020*/ 	.byte	0x00, 0x00, 0x00, 0x00


//--------------------- .nv.info._Z12l2_nn_kernelPKfS0_iiPi --------------------------
	.section	.nv.info._Z12l2_nn_kernelPKfS0_iiPi,"",@"SHT_CUDA_INFO"
	.sectionflags	@""
	.align	4


	//----- nvinfo : EIATTR_CUDA_API_VERSION
	.align		4
        /*0000*/ 	.byte	0x04, 0x37
        /*0002*/ 	.short	(.L_7 - .L_6)
.L_6:
        /*0004*/ 	.word	0x00000082


	//----- nvinfo : EIATTR_KPARAM_INFO
	.align		4
.L_7:
        /*0008*/ 	.byte	0x04, 0x17
        /*000a*/ 	.short	(.L_9 - .L_8)
.L_8:
        /*000c*/ 	.word	0x00000000
        /*0010*/ 	.short	0x0004
        /*0012*/ 	.short	0x0018
        /*0014*/ 	.byte	0x00, 0xf5, 0x21, 0x00


	//----- nvinfo : EIATTR_KPARAM_INFO
	.align		4
.L_9:
        /*0018*/ 	.byte	0x04, 0x17
        /*001a*/ 	.short	(.L_11 - .L_10)
.L_10:
        /*001c*/ 	.word	0x00000000
        /*0020*/ 	.short	0x0003
        /*0022*/ 	.short	0x0014
        /*0024*/ 	.byte	0x00, 0xf0, 0x11, 0x00


	//----- nvinfo : EIATTR_KPARAM_INFO
	.align		4
.L_11:
        /*0028*/ 	.byte	0x04, 0x17
        /*002a*/ 	.short	(.L_13 - .L_12)
.L_12:
        /*002c*/ 	.word	0x00000000
        /*0030*/ 	.short	0x0002
        /*0032*/ 	.short	0x0010
        /*0034*/ 	.byte	0x00, 0xf0, 0x11, 0x00


	//----- nvinfo : EIATTR_KPARAM_INFO
	.align		4
.L_13:
        /*0038*/ 	.byte	0x04, 0x17
        /*003a*/ 	.short	(.L_15 - .L_14)
.L_14:
        /*003c*/ 	.word	0x00000000
        /*0040*/ 	.short	0x0001
        /*0042*/ 	.short	0x0008
        /*0044*/ 	.byte	0x00, 0xf5, 0x21, 0x00


	//----- nvinfo : EIATTR_KPARAM_INFO
	.align		4
.L_15:
        /*0048*/ 	.byte	0x04, 0x17
        /*004a*/ 	.short	(.L_17 - .L_16)
.L_16:
        /*004c*/ 	.word	0x00000000
        /*0050*/ 	.short	0x0000
        /*0052*/ 	.short	0x0000
        /*0054*/ 	.byte	0x00, 0xf5, 0x21, 0x00


	//----- nvinfo : EIATTR_SPARSE_MMA_MASK
	.align		4
.L_17:
        /*0058*/ 	.byte	0x03, 0x50
        /*005a*/ 	.short	0x0000


	//----- nvinfo : EIATTR_MAXREG_COUNT
	.align		4
        /*005c*/ 	.byte	0x03, 0x1b
        /*005e*/ 	.short	0x00ff


	//----- nvinfo : EIATTR_NUM_BARRIERS
	.align		4
        /*0060*/ 	.byte	0x02, 0x4c
        /*0062*/ 	.byte	0x01
	.zero		1


	//----- nvinfo : EIATTR_MERCURY_ISA_VERSION
	.align		4
        /*0064*/ 	.byte	0x03, 0x5f
        /*0066*/ 	.short	0x0101


	//----- nvinfo : EIATTR_VRC_CTA_INIT_COUNT
	.align		4
        /*0068*/ 	.byte	0x02, 0x4a
	.zero		1
	.zero		1


	//----- nvinfo : EIATTR_EXIT_INSTR_OFFSETS
	.align		4
        /*006c*/ 	.byte	0x04, 0x1c
        /*006e*/ 	.short	(.L_19 - .L_18)


	//   ....[0]....
.L_18:
        /*0070*/ 	.word	0x00001030


	//   ....[1]....
        /*0074*/ 	.word	0x00001070


	//----- nvinfo : EIATTR_CRS_STACK_SIZE
	.align		4
.L_19:
        /*0078*/ 	.byte	0x04, 0x1e
        /*007a*/ 	.short	(.L_21 - .L_20)
.L_20:
        /*007c*/ 	.word	0x00000000


	//----- nvinfo : EIATTR_CBANK_PARAM_SIZE
	.align		4
.L_21:
        /*0080*/ 	.byte	0x03, 0x19
        /*0082*/ 	.short	0x0020


	//----- nvinfo : EIATTR_PARAM_CBANK
	.align		4
        /*0084*/ 	.byte	0x04, 0x0a
        /*0086*/ 	.short	(.L_23 - .L_22)
	.align		4
.L_22:
        /*0088*/ 	.word	index@(.nv.constant0._Z12l2_nn_kernelPKfS0_iiPi)
        /*008c*/ 	.short	0x0380
        /*008e*/ 	.short	0x0020


	//----- nvinfo : EIATTR_SW_WAR
	.align		4
.L_23:
        /*0090*/ 	.byte	0x04, 0x36
        /*0092*/ 	.short	(.L_25 - .L_24)
.L_24:
        /*0094*/ 	.word	0x00000008
.L_25:


//--------------------- .nv.callgraph             --------------------------
	.section	.nv.callgraph,"",@"SHT_CUDA_CALLGRAPH"
	.align	4
	.sectionentsize	8
	.align		4
        /*0000*/ 	.word	0x00000000
	.align		4
        /*0004*/ 	.word	0xffffffff
	.align		4
        /*0008*/ 	.word	0x00000000
	.align		4
        /*000c*/ 	.word	0xfffffffe
	.align		4
        /*0010*/ 	.word	0x00000000
	.align		4
        /*0014*/ 	.word	0xfffffffd
	.align		4
        /*0018*/ 	.word	0x00000000
	.align		4
        /*001c*/ 	.word	0xfffffffc


//--------------------- .text._Z12l2_nn_kernelPKfS0_iiPi --------------------------
	.section	.text._Z12l2_nn_kernelPKfS0_iiPi,"ax",@progbits
	.align	128
        .global         _Z12l2_nn_kernelPKfS0_iiPi
        .type           _Z12l2_nn_kernelPKfS0_iiPi,@function
        .size           _Z12l2_nn_kernelPKfS0_iiPi,(.L_x_16 - _Z12l2_nn_kernelPKfS0_iiPi)
        .other          _Z12l2_nn_kernelPKfS0_iiPi,@"STO_CUDA_ENTRY STV_DEFAULT"
_Z12l2_nn_kernelPKfS0_iiPi:
.text._Z12l2_nn_kernelPKfS0_iiPi:
[----:B------:R-:W-:Y:S01]  /*0000*/  LDC R1, c[0x0][0x37c] ;  /* 0x0000df00ff017b82 */ /* 0x000fe20000000800 */
[----:B------:R-:W0:Y:S01]  /*0010*/  S2R R0, SR_TID.X ;  /* 0x0000000000007919 */ /* 0x000e220000002100 */
[----:B------:R-:W0:Y:S01]  /*0020*/  LDCU UR8, c[0x0][0x390] ;  /* 0x00007200ff0877ac */ /* 0x000e220008000800 */
[----:B------:R-:W-:Y:S01]  /*0030*/  BSSY.RECONVERGENT B0, `(.L_x_0) ;  /* 0x00000e2000007945 */ /* 0x000fe20003800200 */
[----:B------:R-:W-:Y:S01]  /*0040*/  MOV R6, 0xffffffff ;  /* 0xffffffff00067802 */ /* 0x000fe20000000f00 */
[----:B------:R-:W1:Y:S01]  /*0050*/  LDCU UR4, c[0x0][0x360] ;  /* 0x00006c00ff0477ac */ /* 0x000e620008000800 */
[----:B------:R-:W-:Y:S01]  /*0060*/  MOV R7, 0x7f7fffff ;  /* 0x7f7fffff00077802 */ /* 0x000fe20000000f00 */
[----:B------:R-:W2:Y:S01]  /*0070*/  LDCU.64 UR6, c[0x0][0x358] ;  /* 0x00006b00ff0677ac */ /* 0x000ea20008000a00 */
[----:B-1----:R-:W-:Y:S02]  /*0080*/  MOV R9, UR4 ;  /* 0x0000000400097c02 */ /* 0x002fe40008000f00 */
[----:B0-----:R-:W-:-:S13]  /*0090*/  ISETP.GE.AND P0, PT, R0, UR8, PT ;  /* 0x0000000800007c0c */ /* 0x001fda000bf06270 */
[----:B--2---:R-:W-:Y:S05]  /*00a0*/  @P0 BRA `(.L_x_1) ;  /* 0x0000000c00680947 */ /* 0x004fea0003800000 */
[----:B------:R-:W0:Y:S02]  /*00b0*/  LDC R10, c[0x0][0x394] ;  /* 0x0000e500ff0a7b82 */ /* 0x000e240000000800 */
[----:B0-----:R-:W-:-:S13]  /*00c0*/  ISETP.GT.AND P0, PT, R10, RZ, PT ;  /* 0x000000ff0a00720c */ /* 0x001fda0003f04270 */
[----:B------:R-:W-:Y:S05]  /*00d0*/  @P0 BRA `(.L_x_2) ;  /* 0x0000000000300947 */ /* 0x000fea0003800000 */
[----:B------:R-:W-:Y:S01]  /*00e0*/  BSSY.RECONVERGENT B1, `(.L_x_3) ;  /* 0x000000a000017945 */ /* 0x000fe20003800200 */
[----:B------:R-:W-:Y:S01]  /*00f0*/  MOV R7, 0x7f7fffff ;  /* 0x7f7fffff00077802 */ /* 0x000fe20000000f00 */
[----:B------:R-:W-:Y:S01]  /*0100*/  IMAD.MOV.U32 R6, RZ, RZ, -0x1 ;  /* 0xffffffffff067424 */ /* 0x000fe200078e00ff */
[----:B------:R-:W-:-:S07]  /*0110*/  MOV R2, R0 ;  /* 0x0000000000027202 */ /* 0x000fce0000000f00 */
.L_x_4:
[----:B------:R-:W-:-:S04]  /*0120*/  FSETP.GT.AND P0, PT, R7, RZ, PT ;  /* 0x000000ff0700720b */ /* 0x000fc80003f04000 */
[----:B------:R-:W-:Y:S02]  /*0130*/  SEL R6, R2, R6, P0 ;  /* 0x0000000602067207 */ /* 0x000fe40000000000 */
[----:B------:R-:W-:Y:S02]  /*0140*/  IADD3 R2, PT, PT, R9, R2, RZ ;  /* 0x0000000209027210 */ /* 0x000fe40007ffe0ff */
[----:B------:R-:W-:Y:S02]  /*0150*/  FSEL R7, R7, RZ, !P0 ;  /* 0x000000ff07077208 */ /* 0x000fe40004000000 */
[----:B------:R-:W-:-:S13]  /*0160*/  ISETP.GE.AND P1, PT, R2, UR8, PT ;  /* 0x0000000802007c0c */ /* 0x000fda000bf26270 */
[----:B------:R-:W-:Y:S05]  /*0170*/  @!P1 BRA `(.L_x_4) ;  /* 0xfffffffc00e89947 */ /* 0x000fea000383ffff */
[----:B------:R-:W-:Y:S05]  /*0180*/  BSYNC.RECONVERGENT B1 ;  /* 0x0000000000017941 */ /* 0x000fea0003800200 */
.L_x_3:
[----:B------:R-:W-:Y:S05]  /*0190*/  BRA `(.L_x_1) ;  /* 0x0000000c002c7947 */ /* 0x000fea0003800000 */
.L_x_2:
[C---:B------:R-:W-:Y:S02]  /*01a0*/  LOP3.LUT R17, R10.reuse, 0x7, RZ, 0xc0, !PT ;  /* 0x000000070a117812 */ /* 0x040fe400078ec0ff */
[C---:B------:R-:W-:Y:S02]  /*01b0*/  LOP3.LUT R15, R10.reuse, 0xf, RZ, 0xc0, !PT ;  /* 0x0000000f0a0f7812 */ /* 0x040fe400078ec0ff */
[C---:B------:R-:W-:Y:S01]  /*01c0*/  LOP3.LUT R8, R10.reuse, 0x7ffffff0, RZ, 0xc0, !PT ;  /* 0x7ffffff00a087812 */ /* 0x040fe200078ec0ff */
[----:B------:R-:W-:Y:S01]  /*01d0*/  VIADD R3, R17, 0xffffffff ;  /* 0xffffffff11037836 */ /* 0x000fe20000000000 */
[----:B------:R-:W-:Y:S02]  /*01e0*/  IADD3 R2, PT, PT, R15, -0x1, RZ ;  /* 0xffffffff0f027810 */ /* 0x000fe40007ffe0ff */
[----:B------:R-:W-:Y:S01]  /*01f0*/  LOP3.LUT R10, R10, 0x3, RZ, 0xc0, !PT ;  /* 0x000000030a0a7812 */ /* 0x000fe200078ec0ff */
[----:B------:R-:W-:Y:S01]  /*0200*/  IMAD.MOV R12, RZ, RZ, -R8 ;  /* 0x000000ffff0c7224 */ /* 0x000fe200078e0a08 */
[----:B------:R-:W-:-:S02]  /*0210*/  ISETP.GE.U32.AND P1, PT, R2, 0x7, PT ;  /* 0x000000070200780c */ /* 0x000fc40003f26070 */
[----:B------:R-:W-:Y:S02]  /*0220*/  ISETP.GE.U32.AND P0, PT, R3, 0x3, PT ;  /* 0x000000030300780c */ /* 0x000fe40003f06070 */
[----:B------:R-:W-:Y:S02]  /*0230*/  MOV R7, 0x7f7fffff ;  /* 0x7f7fffff00077802 */ /* 0x000fe40000000f00 */
[----:B------:R-:W-:Y:S02]  /*0240*/  MOV R6, 0xffffffff ;  /* 0xffffffff00067802 */ /* 0x000fe40000000f00 */
[----:B------:R-:W-:-:S07]  /*0250*/  MOV R11, R0 ;  /* 0x00000000000b7202 */ /* 0x000fce0000000f00 */
.L_x_10:
[----:B------:R-:W0:Y:S01]  /*0260*/  LDCU UR4, c[0x0][0x394] ;  /* 0x00007280ff0477ac */ /* 0x000e220008000800 */
[----:B------:R-:W-:Y:S01]  /*0270*/  HFMA2 R14, -RZ, RZ, 0, 0 ;  /* 0x00000000ff0e7431 */ /* 0x000fe200000001ff */
[----:B------:R-:W-:Y:S01]  /*0280*/  MOV R19, RZ ;  /* 0x000000ff00137202 */ /* 0x000fe20000000f00 */
[----:B0-----:R-:W-:Y:S02]  /*0290*/  UISETP.GE.U32.AND UP0, UPT, UR4, 0x10, UPT ;  /* 0x000000100400788c */ /* 0x001fe4000bf06070 */
[----:B------:R-:W-:-:S05]  /*02a0*/  IMAD R16, R11, UR4, RZ ;  /* 0x000000040b107c24 */ /* 0x000fca000f8e02ff */
[----:B------:R-:W-:Y:S02]  /*02b0*/  SHF.R.S32.HI R13, RZ, 0x1f, R16 ;  /* 0x0000001fff0d7819 */ /* 0x000fe40000011410 */
[----:B------:R-:W-:Y:S05]  /*02c0*/  BRA.U !UP0, `(.L_x_5) ;  /* 0x00000005084c7547 */ /* 0x000fea000b800000 */
[----:B------:R-:W0:Y:S01]  /*02d0*/  LDCU.128 UR12, c[0x0][0x380] ;  /* 0x00007000ff0c77ac */ /* 0x000e220008000c00 */
[----:B------:R-:W-:Y:S01]  /*02e0*/  MOV R14, RZ ;  /* 0x000000ff000e7202 */ /* 0x000fe20000000f00 */
[----:B------:R-:W-:Y:S01]  /*02f0*/  IMAD.MOV.U32 R18, RZ, RZ, R12 ;  /* 0x000000ffff127224 */ /* 0x000fe200078e000c */
[----:B0-----:R-:W-:Y:S01]  /*0300*/  UIADD3 UR4, UP0, UPT, UR14, 0x20, URZ ;  /* 0x000000200e047890 */ /* 0x001fe2000ff1e0ff */
[----:B------:R-:W-:-:S03]  /*0310*/  LEA R4, P2, R16, UR12, 0x2 ;  /* 0x0000000c10047c11 */ /* 0x000fc6000f8410ff */
[----:B------:R-:W-:Y:S01]  /*0320*/  UIADD3.X UR5, UPT, UPT, URZ, UR15, URZ, UP0, !UPT ;  /* 0x0000000fff057290 */ /* 0x000fe200087fe4ff */
[----:B------:R-:W-:Y:S02]  /*0330*/  IADD3 R4, P3, PT, R4, 0x20, RZ ;  /* 0x0000002004047810 */ /* 0x000fe40007f7e0ff */
[----:B------:R-:W-:Y:S02]  /*0340*/  LEA.HI.X R5, R16, UR13, R13, 0x2, P2 ;  /* 0x0000000d10057c11 */ /* 0x000fe400090f140d */
[----:B------:R-:W-:Y:S02]  /*0350*/  MOV R2, UR4 ;  /* 0x0000000400027c02 */ /* 0x000fe40008000f00 */
[----:B------:R-:W-:Y:S02]  /*0360*/  IADD3.X R5, PT, PT, RZ, R5, RZ, P3, !PT ;  /* 0x00000005ff057210 */ /* 0x000fe40001ffe4ff */
[----:B------:R-:W-:-:S07]  /*0370*/  MOV R3, UR5 ;  /* 0x0000000500037c02 */ /* 0x000fce0008000f00 */
.L_x_6:
[----:B------:R-:W2:Y:S04]  /*0380*/  LDG.E.CONSTANT R21, desc[UR6][R4.64+-0x20] ;  /* 0xffffe00604157981 */ /* 0x000ea8000c1e9900 */
[----:B------:R-:W2:Y:S04]  /*0390*/  LDG.E.CONSTANT R24, desc[UR6][R2.64+-0x20] ;  /* 0xffffe00602187981 */ /* 0x000ea8000c1e9900 */
[----:B------:R-:W3:Y:S04]  /*03a0*/  LDG.E.CONSTANT R25, desc[UR6][R4.64+-0x1c] ;  /* 0xffffe40604197981 */ /* 0x000ee8000c1e9900 */
[----:B------:R-:W3:Y:S04]  /*03b0*/  LDG.E.CONSTANT R26, desc[UR6][R2.64+-0x1c] ;  /* 0xffffe406021a7981 */ /* 0x000ee8000c1e9900 */
[----:B------:R-:W4:Y:S04]  /*03c0*/  LDG.E.CONSTANT R22, desc[UR6][R4.64+-0x18] ;  /* 0xffffe80604167981 */ /* 0x000f28000c1e9900 */
[----:B------:R-:W4:Y:S04]  /*03d0*/  LDG.E.CONSTANT R23, desc[UR6][R2.64+-0x18] ;  /* 0xffffe80602177981 */ /* 0x000f28000c1e9900 */
[----:B------:R-:W5:Y:S04]  /*03e0*/  LDG.E.CONSTANT R20, desc[UR6][R4.64+-0x14] ;  /* 0xffffec0604147981 */ /* 0x000f68000c1e9900 */
[----:B------:R-:W5:Y:S01]  /*03f0*/  LDG.E.CONSTANT R19, desc[UR6][R2.64+-0x14] ;  /* 0xffffec0602137981 */ /* 0x000f62000c1e9900 */
[----:B--2---:R-:W-:-:S04]  /*0400*/  FADD R21, R21, -R24 ;  /* 0x8000001815157221 */ /* 0x004fc80000000000 */
[----:B------:R-:W-:Y:S02]  /*0410*/  FFMA R24, R21, R21, R14 ;  /* 0x0000001515187223 */ /* 0x000fe4000000000e */
[----:B------:R-:W2:Y:S01]  /*0420*/  LDG.E.CONSTANT R14, desc[UR6][R4.64+-0x10] ;  /* 0xfffff006040e7981 */ /* 0x000ea2000c1e9900 */
[----:B---3--:R-:W-:-:S03]  /*0430*/  FADD R25, R25, -R26 ;  /* 0x8000001a19197221 */ /* 0x008fc60000000000 */
[----:B------:R-:W2:Y:S01]  /*0440*/  LDG.E.CONSTANT R21, desc[UR6][R2.64+-0x10] ;  /* 0xfffff00602157981 */ /* 0x000ea2000c1e9900 */
[----:B------:R-:W-:Y:S01]  /*0450*/  FFMA R24, R25, R25, R24 ;  /* 0x0000001919187223 */ /* 0x000fe20000000018 */
[----:B----4-:R-:W-:Y:S02]  /*0460*/  FADD R25, R22, -R23 ;  /* 0x8000001716197221 */ /* 0x010fe40000000000 */
[----:B------:R-:W3:Y:S02]  /*0470*/  LDG.E.CONSTANT R23, desc[UR6][R4.64+-0xc] ;  /* 0xfffff40604177981 */ /* 0x000ee4000c1e9900 */
[----:B------:R-:W-:Y:S02]  /*0480*/  FFMA R24, R25, R25, R24 ;  /* 0x0000001919187223 */ /* 0x000fe40000000018 */
[----:B------:R-:W3:Y:S01]  /*0490*/  LDG.E.CONSTANT R22, desc[UR6][R2.64+-0xc] ;  /* 0xfffff40602167981 */ /* 0x000ee2000c1e9900 */
[----:B-----5:R-:W-:-:S03]  /*04a0*/  FADD R25, R20, -R19 ;  /* 0x8000001314197221 */ /* 0x020fc60000000000 */
[----:B------:R-:W4:Y:S04]  /*04b0*/  LDG.E.CONSTANT R20, desc[UR6][R4.64+-0x8] ;  /* 0xfffff80604147981 */ /* 0x000f28000c1e9900 */
[----:B------:R-:W4:Y:S01]  /*04c0*/  LDG.E.CONSTANT R19, desc[UR6][R2.64+-0x8] ;  /* 0xfffff80602137981 */ /* 0x000f22000c1e9900 */
[----:B------:R-:W-:-:S03]  /*04d0*/  FFMA R26, R25, R25, R24 ;  /* 0x00000019191a7223 */ /* 0x000fc60000000018 */
[----:B------:R-:W5:Y:S04]  /*04e0*/  LDG.E.CONSTANT R24, desc[UR6][R4.64+-0x4] ;  /* 0xfffffc0604187981 */ /* 0x000f68000c1e9900 */
[----:B------:R-:W5:Y:S01]  /*04f0*/  LDG.E.CONSTANT R25, desc[UR6][R2.64+-0x4] ;  /* 0xfffffc0602197981 */ /* 0x000f62000c1e9900 */
[----:B--2---:R-:W-:-:S03]  /*0500*/  FADD R21, R14, -R21 ;  /* 0x800000150e157221 */ /* 0x004fc60000000000 */
[----:B------:R-:W2:Y:S01]  /*0510*/  LDG.E.CONSTANT R14, desc[UR6][R4.64] ;  /* 0x00000006040e7981 */ /* 0x000ea2000c1e9900 */
[----:B------:R-:W-:-:S03]  /*0520*/  FFMA R26, R21, R21, R26 ;  /* 0x00000015151a7223 */ /* 0x000fc6000000001a */
[----:B------:R-:W2:Y:S01]  /*0530*/  LDG.E.CONSTANT R21, desc[UR6][R2.64] ;  /* 0x0000000602157981 */ /* 0x000ea2000c1e9900 */
[----:B---3--:R-:W-:-:S03]  /*0540*/  FADD R23, R23, -R22 ;  /* 0x8000001617177221 */ /* 0x008fc60000000000 */
[----:B------:R-:W3:Y:S01]  /*0550*/  LDG.E.CONSTANT R22, desc[UR6][R4.64+0x8] ;  /* 0x0000080604167981 */ /* 0x000ee2000c1e9900 */
[----:B------:R-:W-:Y:S01]  /*0560*/  FFMA R26, R23, R23, R26 ;  /* 0x00000017171a7223 */ /* 0x000fe2000000001a */
[----:B----4-:R-:W-:Y:S02]  /*0570*/  FADD R23, R20, -R19 ;  /* 0x8000001314177221 */ /* 0x010fe40000000000 */
[----:B------:R-:W4:Y:S04]  /*0580*/  LDG.E.CONSTANT R20, desc[UR6][R4.64+0x4] ;  /* 0x0000040604147981 */ /* 0x000f28000c1e9900 */
[----:B------:R-:W4:Y:S01]  /*0590*/  LDG.E.CONSTANT R19, desc[UR6][R2.64+0x4] ;  /* 0x0000040602137981 */ /* 0x000f22000c1e9900 */
[----:B------:R-:W-:Y:S01]  /*05a0*/  FFMA R26, R23, R23, R26 ;  /* 0x00000017171a7223 */ /* 0x000fe2000000001a */
[----:B-----5:R-:W-:-:S02]  /*05b0*/  FADD R25, R24, -R25 ;  /* 0x8000001918197221 */ /* 0x020fc40000000000 */
[----:B------:R-:W3:Y:S02]  /*05c0*/  LDG.E.CONSTANT R23, desc[UR6][R2.64+0x8] ;  /* 0x0000080602177981 */ /* 0x000ee4000c1e9900 */
[----:B------:R-:W-:Y:S02]  /*05d0*/  FFMA R26, R25, R25, R26 ;  /* 0x00000019191a7223 */ /* 0x000fe4000000001a */
[----:B------:R-:W5:Y:S04]  /*05e0*/  LDG.E.CONSTANT R24, desc[UR6][R4.64+0xc] ;  /* 0x00000c0604187981 */ /* 0x000f68000c1e9900 */
[----:B------:R-:W5:Y:S01]  /*05f0*/  LDG.E.CONSTANT R25, desc[UR6][R2.64+0xc] ;  /* 0x00000c0602197981 */ /* 0x000f62000c1e9900 */
[----:B--2---:R-:W-:-:S03]  /*0600*/  FADD R21, R14, -R21 ;  /* 0x800000150e157221 */ /* 0x004fc60000000000 */
[----:B------:R-:W2:Y:S01]  /*0610*/  LDG.E.CONSTANT R14, desc[UR6][R4.64+0x10] ;  /* 0x00001006040e7981 */ /* 0x000ea2000c1e9900 */
[----:B------:R-:W-:Y:S01]  /*0620*/  FFMA R26, R21, R21, R26 ;  /* 0x00000015151a7223 */ /* 0x000fe2000000001a */
[----:B----4-:R-:W-:Y:S02]  /*0630*/  FADD R21, R20, -R19 ;  /* 0x8000001314157221 */ /* 0x010fe40000000000 */
[----:B------:R-:W2:Y:S01]  /*0640*/  LDG.E.CONSTANT R19, desc[UR6][R2.64+0x10] ;  /* 0x0000100602137981 */ /* 0x000ea2000c1e9900 */
[----:B---3--:R-:W-:Y:S01]  /*0650*/  FADD R23, R22, -R23 ;  /* 0x8000001716177221 */ /* 0x008fe20000000000 */
[----:B------:R-:W-:Y:S02]  /*0660*/  FFMA R26, R21, R21, R26 ;  /* 0x00000015151a7223 */ /* 0x000fe4000000001a */
[----:B------:R-:W3:Y:S04]  /*0670*/  LDG.E.CONSTANT R20, desc[UR6][R2.64+0x14] ;  /* 0x0000140602147981 */ /* 0x000ee8000c1e9900 */
[----:B------:R-:W3:Y:S01]  /*0680*/  LDG.E.CONSTANT R21, desc[UR6][R4.64+0x14] ;  /* 0x0000140604157981 */ /* 0x000ee2000c1e9900 */
[----:B------:R-:W-:Y:S01]  /*0690*/  FFMA R26, R23, R23, R26 ;  /* 0x00000017171a7223 */ /* 0x000fe2000000001a */
[----:B-----5:R-:W-:-:S02]  /*06a0*/  FADD R25, R24, -R25 ;  /* 0x8000001918197221 */ /* 0x020fc40000000000 */
[----:B------:R-:W4:Y:S04]  /*06b0*/  LDG.E.CONSTANT R23, desc[UR6][R4.64+0x18] ;  /* 0x0000180604177981 */ /* 0x000f28000c1e9900 */
[----:B------:R-:W4:Y:S01]  /*06c0*/  LDG.E.CONSTANT R22, desc[UR6][R2.64+0x18] ;  /* 0x0000180602167981 */ /* 0x000f22000c1e9900 */
[----:B------:R-:W-:-:S03]  /*06d0*/  FFMA R26, R25, R25, R26 ;  /* 0x00000019191a7223 */ /* 0x000fc6000000001a */
[----:B------:R0:W5:Y:S04]  /*06e0*/  LDG.E.CONSTANT R25, desc[UR6][R4.64+0x1c] ;  /* 0x00001c0604197981 */ /* 0x000168000c1e9900 */
[----:B------:R1:W5:Y:S01]  /*06f0*/  LDG.E.CONSTANT R24, desc[UR6][R2.64+0x1c] ;  /* 0x00001c0602187981 */ /* 0x000362000c1e9900 */
[----:B------:R-:W-:-:S04]  /*0700*/  IADD3 R18, PT, PT, R18, 0x10, RZ ;  /* 0x0000001012127810 */ /* 0x000fc80007ffe0ff */
[----:B------:R-:W-:Y:S02]  /*0710*/  ISETP.NE.AND P2, PT, R18, RZ, PT ;  /* 0x000000ff1200720c */ /* 0x000fe40003f45270 */
[----:B0-----:R-:W-:Y:S02]  /*0720*/  IADD3 R4, P3, PT, R4, 0x40, RZ ;  /* 0x0000004004047810 */ /* 0x001fe40007f7e0ff */
[----:B-1----:R-:W-:-:S03]  /*0730*/  IADD3 R2, P4, PT, R2, 0x40, RZ ;  /* 0x0000004002027810 */ /* 0x002fc60007f9e0ff */
[----:B------:R-:W-:Y:S01]  /*0740*/  IMAD.X R5, RZ, RZ, R5, P3 ;  /* 0x000000ffff057224 */ /* 0x000fe200018e0605 */
[----:B------:R-:W-:Y:S01]  /*0750*/  IADD3.X R3, PT, PT, RZ, R3, RZ, P4, !PT ;  /* 0x00000003ff037210 */ /* 0x000fe200027fe4ff */
[----:B--2---:R-:W-:-:S04]  /*0760*/  FADD R19, R14, -R19 ;  /* 0x800000130e137221 */ /* 0x004fc80000000000 */
[----:B------:R-:W-:Y:S01]  /*0770*/  FFMA R26, R19, R19, R26 ;  /* 0x00000013131a7223 */ /* 0x000fe2000000001a */
[----:B---3--:R-:W-:-:S04]  /*0780*/  FADD R21, R21, -R20 ;  /* 0x8000001415157221 */ /* 0x008fc80000000000 */
[----:B------:R-:W-:Y:S01]  /*0790*/  FFMA R26, R21, R21, R26 ;  /* 0x00000015151a7223 */ /* 0x000fe2000000001a */
[----:B----4-:R-:W-:-:S04]  /*07a0*/  FADD R23, R23, -R22 ;  /* 0x8000001617177221 */ /* 0x010fc80000000000 */
[----:B------:R-:W-:Y:S01]  /*07b0*/  FFMA R26, R23, R23, R26 ;  /* 0x00000017171a7223 */ /* 0x000fe2000000001a */
[----:B-----5:R-:W-:-:S04]  /*07c0*/  FADD R25, R25, -R24 ;  /* 0x8000001819197221 */ /* 0x020fc80000000000 */
[----:B------:R-:W-:Y:S01]  /*07d0*/  FFMA R14, R25, R25, R26 ;  /* 0x00000019190e7223 */ /* 0x000fe2000000001a */
[----:B------:R-:W-:Y:S06]  /*07e0*/  @P2 BRA `(.L_x_6) ;  /* 0xfffffff800e42947 */ /* 0x000fec000383ffff */
[----:B------:R-:W-:-:S07]  /*07f0*/  MOV R19, R8 ;  /* 0x0000000800137202 */ /* 0x000fce0000000f00 */
.L_x_5:
[----:B------:R-:W-:-:S13]  /*0800*/  ISETP.NE.AND P2, PT, R15, RZ, PT ;  /* 0x000000ff0f00720c */ /* 0x000fda0003f45270 */
[----:B------:R-:W-:Y:S05]  /*0810*/  @!P2 BRA `(.L_x_7) ;  /* 0x000000040070a947 */ /* 0x000fea0003800000 */
[----:B------:R-:W-:Y:S01]  /*0820*/  ISETP.NE.AND P2, PT, R17, RZ, PT ;  /* 0x000000ff1100720c */ /* 0x000fe20003f45270 */
[----:B------:R-:W-:-:S12]  /*0830*/  @!P1 BRA `(.L_x_8) ;  /* 0x0000000000a09947 */ /* 0x000fd80003800000 */
[----:B------:R-:W0:Y:S01]  /*0840*/  LDC.64 R4, c[0x0][0x388] ;  /* 0x0000e200ff047b82 */ /* 0x000e220000000a00 */
[----:B------:R-:W1:Y:S01]  /*0850*/  LDCU.64 UR4, c[0x0][0x380] ;  /* 0x00007000ff0477ac */ /* 0x000e620008000a00 */
[----:B------:R-:W-:-:S04]  /*0860*/  IADD3 R3, P3, PT, R16, R19, RZ ;  /* 0x0000001310037210 */ /* 0x000fc80007f7e0ff */
[----:B------:R-:W-:Y:S02]  /*0870*/  IADD3.X R18, PT, PT, RZ, R13, RZ, P3, !PT ;  /* 0x0000000dff127210 */ /* 0x000fe40001ffe4ff */
[----:B-1----:R-:W-:-:S04]  /*0880*/  LEA R2, P3, R3, UR4, 0x2 ;  /* 0x0000000403027c11 */ /* 0x002fc8000f8610ff */
[----:B------:R-:W-:Y:S01]  /*0890*/  LEA.HI.X R3, R3, UR5, R18, 0x2, P3 ;  /* 0x0000000503037c11 */ /* 0x000fe200098f1412 */
[----:B0-----:R-:W-:-:S04]  /*08a0*/  IMAD.WIDE.U32 R4, R19, 0x4, R4 ;  /* 0x0000000413047825 */ /* 0x001fc800078e0004 */
[----:B------:R-:W2:Y:S04]  /*08b0*/  LDG.E.CONSTANT R18, desc[UR6][R2.64] ;  /* 0x0000000602127981 */ /* 0x000ea8000c1e9900 */
[----:B------:R-:W2:Y:S04]  /*08c0*/  LDG.E.CONSTANT R21, desc[UR6][R4.64] ;  /* 0x0000000604157981 */ /* 0x000ea8000c1e9900 */
[----:B------:R-:W3:Y:S04]  /*08d0*/  LDG.E.CONSTANT R24, desc[UR6][R4.64+0x4] ;  /* 0x0000040604187981 */ /* 0x000ee8000c1e9900 */
[----:B------:R-:W3:Y:S04]  /*08e0*/  LDG.E.CONSTANT R25, desc[UR6][R2.64+0x4] ;  /* 0x0000040602197981 */ /* 0x000ee8000c1e9900 */
[----:B------:R-:W4:Y:S04]  /*08f0*/  LDG.E.CONSTANT R22, desc[UR6][R4.64+0x8] ;  /* 0x0000080604167981 */ /* 0x000f28000c1e9900 */
[----:B------:R-:W4:Y:S04]  /*0900*/  LDG.E.CONSTANT R23, desc[UR6][R2.64+0x8] ;  /* 0x0000080602177981 */ /* 0x000f28000c1e9900 */
[----:B------:R-:W5:Y:S04]  /*0910*/  LDG.E.CONSTANT R20, desc[UR6][R2.64+0x10] ;  /* 0x0000100602147981 */ /* 0x000f68000c1e9900 */
[----:B------:R-:W5:Y:S04]  /*0920*/  LDG.E.CONSTANT R26, desc[UR6][R2.64+0x1c] ;  /* 0x00001c06021a7981 */ /* 0x000f68000c1e9900 */
[----:B------:R-:W5:Y:S01]  /*0930*/  LDG.E.CONSTANT R29, desc[UR6][R4.64+0x1c] ;  /* 0x00001c06041d7981 */ /* 0x000f62000c1e9900 */
[----:B--2---:R-:W-:-:S03]  /*0940*/  FADD R21, R18, -R21 ;  /* 0x8000001512157221 */ /* 0x004fc60000000000 */
[----:B------:R-:W2:Y:S01]  /*0950*/  LDG.E.CONSTANT R18, desc[UR6][R2.64+0x14] ;  /* 0x0000140602127981 */ /* 0x000ea2000c1e9900 */
[----:B------:R-:W-:-:S03]  /*0960*/  FFMA R27, R21, R21, R14 ;  /* 0x00000015151b7223 */ /* 0x000fc6000000000e */
[----:B------:R-:W2:Y:S01]  /*0970*/  LDG.E.CONSTANT R21, desc[UR6][R2.64+0xc] ;  /* 0x00000c0602157981 */ /* 0x000ea2000c1e9900 */
[----:B---3--:R-:W-:-:S03]  /*0980*/  FADD R28, R25, -R24 ;  /* 0x80000018191c7221 */ /* 0x008fc60000000000 */
[----:B------:R-:W2:Y:S01]  /*0990*/  LDG.E.CONSTANT R24, desc[UR6][R4.64+0xc] ;  /* 0x00000c0604187981 */ /* 0x000ea2000c1e9900 */
[----:B------:R-:W-:-:S03]  /*09a0*/  FFMA R27, R28, R28, R27 ;  /* 0x0000001c1c1b7223 */ /* 0x000fc6000000001b */
[----:B------:R-:W3:Y:S01]  /*09b0*/  LDG.E.CONSTANT R25, desc[UR6][R4.64+0x10] ;  /* 0x0000100604197981 */ /* 0x000ee2000c1e9900 */
[----:B----4-:R-:W-:-:S03]  /*09c0*/  FADD R22, R23, -R22 ;  /* 0x8000001617167221 */ /* 0x010fc60000000000 */
[----:B------:R-:W4:Y:S01]  /*09d0*/  LDG.E.CONSTANT R23, desc[UR6][R4.64+0x14] ;  /* 0x0000140604177981 */ /* 0x000f22000c1e9900 */
[----:B------:R-:W-:-:S03]  /*09e0*/  FFMA R22, R22, R22, R27 ;  /* 0x0000001616167223 */ /* 0x000fc6000000001b */
[----:B------:R-:W4:Y:S04]  /*09f0*/  LDG.E.CONSTANT R14, desc[UR6][R2.64+0x18] ;  /* 0x00001806020e7981 */ /* 0x000f28000c1e9900 */
[----:B------:R-:W4:Y:S01]  /*0a00*/  LDG.E.CONSTANT R27, desc[UR6][R4.64+0x18] ;  /* 0x00001806041b7981 */ /* 0x000f22000c1e9900 */
[----:B-----5:R-:W-:Y:S01]  /*0a10*/  FADD R29, R26, -R29 ;  /* 0x8000001d1a1d7221 */ /* 0x020fe20000000000 */
[----:B------:R-:W-:Y:S01]  /*0a20*/  IADD3 R19, PT, PT, R19, 0x8, RZ ;  /* 0x0000000813137810 */ /* 0x000fe20007ffe0ff */
[----:B--2---:R-:W-:-:S04]  /*0a30*/  FADD R21, R21, -R24 ;  /* 0x8000001815157221 */ /* 0x004fc80000000000 */
[----:B------:R-:W-:Y:S01]  /*0a40*/  FFMA R22, R21, R21, R22 ;  /* 0x0000001515167223 */ /* 0x000fe20000000016 */
[----:B---3--:R-:W-:Y:S01]  /*0a50*/  FADD R25, R20, -R25 ;  /* 0x8000001914197221 */ /* 0x008fe20000000000 */
[----:B----4-:R-:W-:-:S03]  /*0a60*/  FADD R23, R18, -R23 ;  /* 0x8000001712177221 */ /* 0x010fc60000000000 */
[----:B------:R-:W-:-:S04]  /*0a70*/  FFMA R22, R25, R25, R22 ;  /* 0x0000001919167223 */ /* 0x000fc80000000016 */
[----:B------:R-:W-:Y:S01]  /*0a80*/  FFMA R22, R23, R23, R22 ;  /* 0x0000001717167223 */ /* 0x000fe20000000016 */
[----:B------:R-:W-:-:S04]  /*0a90*/  FADD R27, R14, -R27 ;  /* 0x8000001b0e1b7221 */ /* 0x000fc80000000000 */
[----:B------:R-:W-:-:S04]  /*0aa0*/  FFMA R22, R27, R27, R22 ;  /* 0x0000001b1b167223 */ /* 0x000fc80000000016 */
[----:B------:R-:W-:-:S07]  /*0ab0*/  FFMA R14, R29, R29, R22 ;  /* 0x0000001d1d0e7223 */ /* 0x000fce0000000016 */
.L_x_8:
[----:B------:R-:W-:Y:S05]  /*0ac0*/  @!P2 BRA `(.L_x_7) ;  /* 0x0000000000c4a947 */ /* 0x000fea0003800000 */
[----:B------:R-:W-:Y:S01]  /*0ad0*/  ISETP.NE.AND P2, PT, R10, RZ, PT ;  /* 0x000000ff0a00720c */ /* 0x000fe20003f45270 */
[----:B------:R-:W-:-:S12]  /*0ae0*/  @!P0 BRA `(.L_x_9) ;  /* 0x0000000000608947 */ /* 0x000fd80003800000 */
[----:B------:R-:W0:Y:S01]  /*0af0*/  LDC.64 R4, c[0x0][0x388] ;  /* 0x0000e200ff047b82 */ /* 0x000e220000000a00 */
[----:B------:R-:W1:Y:S01]  /*0b00*/  LDCU.64 UR4, c[0x0][0x380] ;  /* 0x00007000ff0477ac */ /* 0x000e620008000a00 */
[----:B------:R-:W-:-:S05]  /*0b10*/  IADD3 R3, P3, PT, R16, R19, RZ ;  /* 0x0000001310037210 */ /* 0x000fca0007f7e0ff */
[----:B------:R-:W-:Y:S01]  /*0b20*/  IMAD.X R18, RZ, RZ, R13, P3 ;  /* 0x000000ffff127224 */ /* 0x000fe200018e060d */
        /* <DEDUP_REMOVED lines=11> */
[----:B------:R-:W-:Y:S01]  /*0be0*/  IADD3 R19, PT, PT, R19, 0x4, RZ ;  /* 0x0000000413137810 */ /* 0x000fe20007ffe0ff */
[----:B--2---:R-:W-:-:S04]  /*0bf0*/  FADD R23, R20, -R23 ;  /* 0x8000001714177221 */ /* 0x004fc80000000000 */
[----:B------:R-:W-:Y:S01]  /*0c00*/  FFMA R14, R23, R23, R14 ;  /* 0x00000017170e7223 */ /* 0x000fe2000000000e */
[----:B---3--:R-:W-:-:S04]  /*0c10*/  FADD R25, R22, -R25 ;  /* 0x8000001916197221 */ /* 0x008fc80000000000 */
[----:B------:R-:W-:Y:S01]  /*0c20*/  FFMA R14, R25, R25, R14 ;  /* 0x00000019190e7223 */ /* 0x000fe2000000000e */
[----:B----4-:R-:W-:-:S04]  /*0c30*/  FADD R21, R21, -R18 ;  /* 0x8000001215157221 */ /* 0x010fc80000000000 */
[----:B------:R-:W-:Y:S01]  /*0c40*/  FFMA R14, R21, R21, R14 ;  /* 0x00000015150e7223 */ /* 0x000fe2000000000e */
[----:B-----5:R-:W-:-:S04]  /*0c50*/  FADD R27, R24, -R27 ;  /* 0x8000001b181b7221 */ /* 0x020fc80000000000 */
[----:B------:R-:W-:-:S07]  /*0c60*/  FFMA R14, R27, R27, R14 ;  /* 0x0000001b1b0e7223 */ /* 0x000fce000000000e */
.L_x_9:
[----:B------:R-:W-:Y:S05]  /*0c70*/  @!P2 BRA `(.L_x_7) ;  /* 0x000000000058a947 */ /* 0x000fea0003800000 */
        /* <DEDUP_REMOVED lines=8> */
[----:B------:R-:W2:Y:S01]  /*0d00*/  LDG.E.CONSTANT R16, desc[UR6][R2.64] ;  /* 0x0000000602107981 */ /* 0x000ea2000c1e9900 */
[----:B------:R-:W-:Y:S01]  /*0d10*/  ISETP.NE.AND P2, PT, R10, 0x1, PT ;  /* 0x000000010a00780c */ /* 0x000fe20003f45270 */
[----:B--2---:R-:W-:-:S04]  /*0d20*/  FADD R13, R13, -R16 ;  /* 0x800000100d0d7221 */ /* 0x004fc80000000000 */
[----:B------:R-:W-:-:S08]  /*0d30*/  FFMA R14, R13, R13, R14 ;  /* 0x0000000d0d0e7223 */ /* 0x000fd0000000000e */
[----:B------:R-:W-:Y:S05]  /*0d40*/  @!P2 BRA `(.L_x_7) ;  /* 0x000000000024a947 */ /* 0x000fea0003800000 */
[----:B------:R-:W-:Y:S01]  /*0d50*/  ISETP.NE.AND P2, PT, R10, 0x2, PT ;  /* 0x000000020a00780c */ /* 0x000fe20003f45270 */
[----:B------:R-:W2:Y:S04]  /*0d60*/  LDG.E.CONSTANT R13, desc[UR6][R4.64+0x4] ;  /* 0x00000406040d7981 */ /* 0x000ea8000c1e9900 */
[----:B------:R-:W2:Y:S08]  /*0d70*/  LDG.E.CONSTANT R16, desc[UR6][R2.64+0x4] ;  /* 0x0000040602107981 */ /* 0x000eb0000c1e9900 */
[----:B------:R-:W3:Y:S04]  /*0d80*/  @P2 LDG.E.CONSTANT R18, desc[UR6][R4.64+0x8] ;  /* 0x0000080604122981 */ /* 0x000ee8000c1e9900 */
[----:B------:R-:W3:Y:S01]  /*0d90*/  @P2 LDG.E.CONSTANT R19, desc[UR6][R2.64+0x8] ;  /* 0x0000080602132981 */ /* 0x000ee2000c1e9900 */
[----:B--2---:R-:W-:-:S04]  /*0da0*/  FADD R13, R13, -R16 ;  /* 0x800000100d0d7221 */ /* 0x004fc80000000000 */
[----:B------:R-:W-:Y:S01]  /*0db0*/  FFMA R14, R13, R13, R14 ;  /* 0x0000000d0d0e7223 */ /* 0x000fe2000000000e */
[----:B---3--:R-:W-:-:S04]  /*0dc0*/  @P2 FADD R19, R18, -R19 ;  /* 0x8000001312132221 */ /* 0x008fc80000000000 */
[----:B------:R-:W-:-:S07]  /*0dd0*/  @P2 FFMA R14, R19, R19, R14 ;  /* 0x00000013130e2223 */ /* 0x000fce000000000e */
.L_x_7:
[----:B------:R-:W0:Y:S01]  /*0de0*/  LDCU UR4, c[0x0][0x390] ;  /* 0x00007200ff0477ac */ /* 0x000e220008000800 */
[----:B------:R-:W-:-:S04]  /*0df0*/  FSETP.GEU.AND P2, PT, R14, R7, PT ;  /* 0x000000070e00720b */ /* 0x000fc80003f4e000 */
[----:B------:R-:W-:Y:S02]  /*0e00*/  SEL R6, R11, R6, !P2 ;  /* 0x000000060b067207 */ /* 0x000fe40005000000 */
[----:B------:R-:W-:Y:S02]  /*0e10*/  IADD3 R11, PT, PT, R9, R11, RZ ;  /* 0x0000000b090b7210 */ /* 0x000fe40007ffe0ff */
[----:B------:R-:W-:Y:S02]  /*0e20*/  FSEL R7, R14, R7, !P2 ;  /* 0x000000070e077208 */ /* 0x000fe40005000000 */
[----:B0-----:R-:W-:-:S13]  /*0e30*/  ISETP.GE.AND P3, PT, R11, UR4, PT ;  /* 0x000000040b007c0c */ /* 0x001fda000bf66270 */
[----:B------:R-:W-:Y:S05]  /*0e40*/  @!P3 BRA `(.L_x_10) ;  /* 0xfffffff40004b947 */ /* 0x000fea000383ffff */
.L_x_1:
[----:B------:R-:W-:Y:S05]  /*0e50*/  BSYNC.RECONVERGENT B0 ;  /* 0x0000000000007941 */ /* 0x000fea0003800200 */
.L_x_0:
[----:B------:R-:W0:Y:S01]  /*0e60*/  S2R R3, SR_CgaCtaId ;  /* 0x0000000000037919 */ /* 0x000e220000008800 */
[----:B------:R-:W-:Y:S02]  /*0e70*/  MOV R2, 0x400 ;  /* 0x0000040000027802 */ /* 0x000fe40000000f00 */
[----:B------:R-:W-:Y:S02]  /*0e80*/  ISETP.GE.U32.AND P0, PT, R9, 0x2, PT ;  /* 0x000000020900780c */ /* 0x000fe40003f06070 */
[----:B0-----:R-:W-:-:S04]  /*0e90*/  LEA R2, R3, R2, 0x18 ;  /* 0x0000000203027211 */ /* 0x001fc800078ec0ff */
[----:B------:R-:W-:Y:S01]  /*0ea0*/  LEA R5, R9, R2, 0x2 ;  /* 0x0000000209057211 */ /* 0x000fe200078e10ff */
[----:B------:R-:W-:-:S03]  /*0eb0*/  IMAD R2, R0, 0x4, R2 ;  /* 0x0000000400027824 */ /* 0x000fc600078e0202 */
[----:B------:R-:W-:Y:S02]  /*0ec0*/  LEA R11, R0, R5, 0x2 ;  /* 0x00000005000b7211 */ /* 0x000fe400078e10ff */
[----:B------:R0:W-:Y:S04]  /*0ed0*/  STS [R2], R7 ;  /* 0x0000000702007388 */ /* 0x0001e80000000800 */
[----:B------:R0:W-:Y:S01]  /*0ee0*/  STS [R11], R6 ;  /* 0x000000060b007388 */ /* 0x0001e20000000800 */
[----:B------:R-:W-:Y:S06]  /*0ef0*/  BAR.SYNC.DEFER_BLOCKING 0x0 ;  /* 0x0000000000007b1d */ /* 0x000fec0000010000 */
[----:B------:R-:W-:Y:S05]  /*0f00*/  @!P0 BRA `(.L_x_11) ;  /* 0x0000000000448947 */ /* 0x000fea0003800000 */
.L_x_14:
[----:B0-----:R-:W-:Y:S01]  /*0f10*/  MOV R6, R9 ;  /* 0x0000000900067202 */ /* 0x001fe20000000f00 */
[----:B------:R-:W-:Y:S01]  /*0f20*/  BSSY.RECONVERGENT B0, `(.L_x_12) ;  /* 0x000000c000007945 */ /* 0x000fe20003800200 */
[----:B------:R-:W-:-:S04]  /*0f30*/  SHF.R.U32.HI R9, RZ, 0x1, R9 ;  /* 0x00000001ff097819 */ /* 0x000fc80000011609 */
[----:B------:R-:W-:-:S13]  /*0f40*/  ISETP.GE.U32.AND P0, PT, R0, R9, PT ;  /* 0x000000090000720c */ /* 0x000fda0003f06070 */
[----:B------:R-:W-:Y:S05]  /*0f50*/  @P0 BRA `(.L_x_13) ;  /* 0x0000000000200947 */ /* 0x000fea0003800000 */
[----:B------:R-:W-:Y:S01]  /*0f60*/  LEA R3, R9, R2, 0x2 ;  /* 0x0000000209037211 */ /* 0x000fe200078e10ff */
[----:B------:R-:W-:Y:S05]  /*0f70*/  LDS R4, [R2] ;  /* 0x0000000002047984 */ /* 0x000fea0000000800 */
[----:B------:R-:W0:Y:S02]  /*0f80*/  LDS R3, [R3] ;  /* 0x0000000003037984 */ /* 0x000e240000000800 */
[----:B0-----:R-:W-:-:S13]  /*0f90*/  FSETP.GEU.AND P0, PT, R3, R4, PT ;  /* 0x000000040300720b */ /* 0x001fda0003f0e000 */
[----:B------:R-:W-:Y:S01]  /*0fa0*/  @!P0 LEA R4, R9, R11, 0x2 ;  /* 0x0000000b09048211 */ /* 0x000fe200078e10ff */
[----:B------:R-:W-:Y:S05]  /*0fb0*/  @!P0 STS [R2], R3 ;  /* 0x0000000302008388 */ /* 0x000fea0000000800 */
[----:B------:R-:W0:Y:S04]  /*0fc0*/  @!P0 LDS R4, [R4] ;  /* 0x0000000004048984 */ /* 0x000e280000000800 */
[----:B0-----:R0:W-:Y:S02]  /*0fd0*/  @!P0 STS [R11], R4 ;  /* 0x000000040b008388 */ /* 0x0011e40000000800 */
.L_x_13:
[----:B------:R-:W-:Y:S05]  /*0fe0*/  BSYNC.RECONVERGENT B0 ;  /* 0x0000000000007941 */ /* 0x000fea0003800200 */
.L_x_12:
[----:B------:R-:W-:Y:S01]  /*0ff0*/  BAR.SYNC.DEFER_BLOCKING 0x0 ;  /* 0x0000000000007b1d */ /* 0x000fe20000010000 */
[----:B------:R-:W-:-:S13]  /*1000*/  ISETP.GT.U32.AND P0, PT, R6, 0x3, PT ;  /* 0x000000030600780c */ /* 0x000fda0003f04070 */
[----:B------:R-:W-:Y:S05]  /*1010*/  @P0 BRA `(.L_x_14) ;  /* 0xfffffffc00bc0947 */ /* 0x000fea000383ffff */
.L_x_11:
[----:B------:R-:W-:-:S13]  /*1020*/  ISETP.NE.AND P0, PT, R0, RZ, PT ;  /* 0x000000ff0000720c */ /* 0x000fda0003f05270 */
[----:B------:R-:W-:Y:S05]  /*1030*/  @P0 EXIT ;  /* 0x000000000000094d */ /* 0x000fea0003800000 */
[----:B------:R-:W1:Y:S01]  /*1040*/  LDS R5, [R5] ;  /* 0x0000000005057984 */ /* 0x000e620000000800 */
[----:B0-----:R-:W1:Y:S03]  /*1050*/  LDC.64 R2, c[0x0][0x398] ;  /* 0x0000e600ff027b82 */ /* 0x001e660000000a00 */
[----:B-1----:R-:W-:Y:S01]  /*1060*/  STG.E desc[UR6][R2.64], R5 ;  /* 0x0000000502007986 */ /* 0x002fe2000c101906 */
[----:B------:R-:W-:Y:S05]  /*1070*/  EXIT ;  /* 0x000000000000794d */ /* 0x000fea0003800000 */
.L_x_15:
[----:B------:R-:W-:-:S00]  /*1080*/  BRA `(.L_x_15) ;  /* 0xfffffffc00fc7947 */ /* 0x000fc0000383ffff */
[----:B------:R-:W-:-:S00]  /*1090*/  NOP ;  /* 0x0000000000007918 */ /* 0x000fc00000000000 */
        /* <DEDUP_REMOVED lines=14> */
.L_x_16:


//--------------------- .nv.shared._Z12l2_nn_kernelPKfS0_iiPi --------------------------
	.section	.nv.shared._Z12l2_nn_kernelPKfS0_iiPi,"aw",@nobits
	.sectionflags	@""
	.align	16
	.zero		1024


//--------------------- .nv.shared.reserved.0     --------------------------
	.section	.nv.shared.reserved.0,"aw",@nobits
	.weak		__nv_reservedSMEM_offset_0_alias
	.size		__nv_reservedSMEM_offset_0_alias, 0, 64
	.other		__nv_reservedSMEM_offset_0_alias,@"STO_CUDA_RESERVED_SHARED STV_DEFAULT"
__nv_reservedSMEM_offset_0_alias:
	.zero		0
	.zero		64


//--------------------- .nv.constant0._Z12l2_nn_kernelPKfS0_iiPi --------------------------
	.section	.nv.constant0._Z12l2_nn_kernelPKfS0_iiPi,"a",@progbits
	.sectionflags	@""
	.align	4
.nv.constant0._Z12l2_nn_kernelPKfS0_iiPi:
	.zero		928


//--------------------- SYMBOLS --------------------------

	.type		.nv.reservedSmem.offset0,@object
	.size		.nv.reservedSmem.offset0,0x4
	.type		.nv.reservedSmem.cap,@object
	.size		.nv.reservedSmem.cap,0x4
